//
// Generated by NVIDIA NVVM Compiler
//
// Compiler Build ID: CL-36424714
// Cuda compilation tools, release 13.0, V13.0.88
// Based on NVVM 20.0.0
//

.version 9.0
.target sm_100
.address_size 64

	// .globl	ssd_kernel

.visible .entry ssd_kernel(
	.param .u64 .ptr .align 1 ssd_kernel_param_0,
	.param .u64 .ptr .align 1 ssd_kernel_param_1,
	.param .u32 ssd_kernel_param_2,
	.param .u32 ssd_kernel_param_3,
	.param .u32 ssd_kernel_param_4,
	.param .u32 ssd_kernel_param_5,
	.param .u64 .ptr .align 1 ssd_kernel_param_6
)
{
	.reg .pred 	%p<9>;
	.reg .b32 	%r<145>;
	.reg .b64 	%rd<61>;
	.reg .b64 	%fd<7>;

	ld.param.u64 	%rd14, [ssd_kernel_param_0];
	ld.param.u64 	%rd15, [ssd_kernel_param_1];
	ld.param.u32 	%r25, [ssd_kernel_param_2];
	ld.param.u32 	%r28, [ssd_kernel_param_3];
	ld.param.u32 	%r26, [ssd_kernel_param_4];
	ld.param.u32 	%r27, [ssd_kernel_param_5];
	cvta.to.global.u64 	%rd1, %rd15;
	cvta.to.global.u64 	%rd2, %rd14;
	mov.u32 	%r29, %ctaid.x;
	mov.u32 	%r30, %ntid.x;
	mov.u32 	%r31, %tid.x;
	mad.lo.s32 	%r1, %r29, %r30, %r31;
	sub.s32 	%r32, %r25, %r26;
	add.s32 	%r2, %r32, 1;
	sub.s32 	%r33, %r28, %r27;
	mad.lo.s32 	%r34, %r32, %r33, %r32;
	add.s32 	%r35, %r33, %r34;
	add.s32 	%r36, %r35, 1;
	setp.ge.s32 	%p1, %r1, %r36;
	@%p1 bra 	$L__BB0_14;
	mov.f64 	%fd6, 0d0000000000000000;
	min.s32 	%r37, %r27, %r26;
	setp.lt.s32 	%p2, %r37, 1;
	@%p2 bra 	$L__BB0_13;
	and.b32  	%r3, %r26, 3;
	and.b32  	%r4, %r26, 2147483644;
	and.b32  	%r5, %r26, 1;
	neg.s32 	%r6, %r4;
	shl.b32 	%r7, %r26, 2;
	div.s32 	%r8, %r1, %r2;
	mul.lo.s32 	%r39, %r8, %r2;
	sub.s32 	%r9, %r1, %r39;
	mov.b64 	%rd60, 0;
	mov.b32 	%r139, 0;
$L__BB0_3:
	setp.lt.u32 	%p3, %r26, 4;
	add.s32 	%r41, %r139, %r8;
	mad.lo.s32 	%r11, %r41, %r25, %r9;
	mul.lo.s32 	%r12, %r139, %r26;
	mov.b32 	%r144, 0;
	@%p3 bra 	$L__BB0_6;
	mad.lo.s32 	%r141, %r7, %r139, 8;
	shl.b32 	%r140, %r11, 2;
	mov.u32 	%r142, %r6;
$L__BB0_5:
	.pragma "nounroll";
	add.s32 	%r42, %r141, -8;
	cvt.s64.s32 	%rd18, %r140;
	add.s64 	%rd19, %rd2, %rd18;
	ld.global.u8 	%r43, [%rd19];
	cvt.u64.u32 	%rd20, %r42;
	add.s64 	%rd21, %rd1, %rd20;
	ld.global.u8 	%r44, [%rd21];
	sub.s32 	%r45, %r43, %r44;
	ld.global.u8 	%r46, [%rd19+1];
	ld.global.u8 	%r47, [%rd21+1];
	sub.s32 	%r48, %r46, %r47;
	ld.global.u8 	%r49, [%rd19+2];
	ld.global.u8 	%r50, [%rd21+2];
	sub.s32 	%r51, %r49, %r50;
	mul.lo.s32 	%r52, %r45, %r45;
	mad.lo.s32 	%r53, %r48, %r48, %r52;
	mad.lo.s32 	%r54, %r51, %r51, %r53;
	cvt.u64.u32 	%rd22, %r54;
	add.s64 	%rd23, %rd60, %rd22;
	add.s32 	%r55, %r141, -4;
	ld.global.u8 	%r56, [%rd19+4];
	cvt.u64.u32 	%rd24, %r55;
	add.s64 	%rd25, %rd1, %rd24;
	ld.global.u8 	%r57, [%rd25];
	sub.s32 	%r58, %r56, %r57;
	ld.global.u8 	%r59, [%rd19+5];
	ld.global.u8 	%r60, [%rd25+1];
	sub.s32 	%r61, %r59, %r60;
	ld.global.u8 	%r62, [%rd19+6];
	ld.global.u8 	%r63, [%rd25+2];
	sub.s32 	%r64, %r62, %r63;
	mul.lo.s32 	%r65, %r58, %r58;
	mad.lo.s32 	%r66, %r61, %r61, %r65;
	mad.lo.s32 	%r67, %r64, %r64, %r66;
	cvt.u64.u32 	%rd26, %r67;
	add.s64 	%rd27, %rd23, %rd26;
	add.s32 	%r68, %r141, 4;
	ld.global.u8 	%r69, [%rd19+8];
	cvt.u64.u32 	%rd28, %r141;
	add.s64 	%rd29, %rd1, %rd28;
	ld.global.u8 	%r70, [%rd29];
	sub.s32 	%r71, %r69, %r70;
	ld.global.u8 	%r72, [%rd19+9];
	ld.global.u8 	%r73, [%rd29+1];
	sub.s32 	%r74, %r72, %r73;
	ld.global.u8 	%r75, [%rd19+10];
	ld.global.u8 	%r76, [%rd29+2];
	sub.s32 	%r77, %r75, %r76;
	mul.lo.s32 	%r78, %r71, %r71;
	mad.lo.s32 	%r79, %r74, %r74, %r78;
	mad.lo.s32 	%r80, %r77, %r77, %r79;
	cvt.u64.u32 	%rd30, %r80;
	add.s64 	%rd31, %rd27, %rd30;
	ld.global.u8 	%r81, [%rd19+12];
	cvt.u64.u32 	%rd32, %r68;
	add.s64 	%rd33, %rd1, %rd32;
	ld.global.u8 	%r82, [%rd33];
	sub.s32 	%r83, %r81, %r82;
	ld.global.u8 	%r84, [%rd19+13];
	ld.global.u8 	%r85, [%rd33+1];
	sub.s32 	%r86, %r84, %r85;
	ld.global.u8 	%r87, [%rd19+14];
	ld.global.u8 	%r88, [%rd33+2];
	sub.s32 	%r89, %r87, %r88;
	mul.lo.s32 	%r90, %r83, %r83;
	mad.lo.s32 	%r91, %r86, %r86, %r90;
	mad.lo.s32 	%r92, %r89, %r89, %r91;
	cvt.u64.u32 	%rd34, %r92;
	add.s64 	%rd60, %rd31, %rd34;
	add.s32 	%r142, %r142, 4;
	add.s32 	%r141, %r141, 16;
	add.s32 	%r140, %r140, 16;
	setp.ne.s32 	%p4, %r142, 0;
	mov.u32 	%r144, %r4;
	@%p4 bra 	$L__BB0_5;
$L__BB0_6:
	setp.eq.s32 	%p5, %r3, 0;
	@%p5 bra 	$L__BB0_11;
	setp.eq.s32 	%p6, %r3, 1;
	@%p6 bra 	$L__BB0_9;
	add.s32 	%r93, %r11, %r144;
	shl.b32 	%r94, %r93, 2;
	add.s32 	%r95, %r144, %r12;
	shl.b32 	%r96, %r95, 2;
	cvt.s64.s32 	%rd36, %r94;
	add.s64 	%rd37, %rd2, %rd36;
	ld.global.u8 	%r97, [%rd37];
	cvt.u64.u32 	%rd38, %r96;
	add.s64 	%rd39, %rd1, %rd38;
	ld.global.u8 	%r98, [%rd39];
	sub.s32 	%r99, %r97, %r98;
	ld.global.u8 	%r100, [%rd37+1];
	ld.global.u8 	%r101, [%rd39+1];
	sub.s32 	%r102, %r100, %r101;
	ld.global.u8 	%r103, [%rd37+2];
	ld.global.u8 	%r104, [%rd39+2];
	sub.s32 	%r105, %r103, %r104;
	mul.lo.s32 	%r106, %r99, %r99;
	mad.lo.s32 	%r107, %r102, %r102, %r106;
	mad.lo.s32 	%r108, %r105, %r105, %r107;
	cvt.u64.u32 	%rd40, %r108;
	add.s64 	%rd41, %rd60, %rd40;
	add.s32 	%r109, %r96, 4;
	ld.global.u8 	%r110, [%rd37+4];
	cvt.u64.u32 	%rd42, %r109;
	add.s64 	%rd43, %rd1, %rd42;
	ld.global.u8 	%r111, [%rd43];
	sub.s32 	%r112, %r110, %r111;
	ld.global.u8 	%r113, [%rd37+5];
	ld.global.u8 	%r114, [%rd43+1];
	sub.s32 	%r115, %r113, %r114;
	ld.global.u8 	%r116, [%rd37+6];
	ld.global.u8 	%r117, [%rd43+2];
	sub.s32 	%r118, %r116, %r117;
	mul.lo.s32 	%r119, %r112, %r112;
	mad.lo.s32 	%r120, %r115, %r115, %r119;
	mad.lo.s32 	%r121, %r118, %r118, %r120;
	cvt.u64.u32 	%rd44, %r121;
	add.s64 	%rd60, %rd41, %rd44;
	add.s32 	%r144, %r144, 2;
$L__BB0_9:
	setp.eq.s32 	%p7, %r5, 0;
	@%p7 bra 	$L__BB0_11;
	add.s32 	%r122, %r11, %r144;
	shl.b32 	%r123, %r122, 2;
	add.s32 	%r124, %r144, %r12;
	shl.b32 	%r125, %r124, 2;
	cvt.s64.s32 	%rd45, %r123;
	add.s64 	%rd46, %rd2, %rd45;
	ld.global.u8 	%r126, [%rd46];
	cvt.u64.u32 	%rd47, %r125;
	add.s64 	%rd48, %rd1, %rd47;
	ld.global.u8 	%r127, [%rd48];
	sub.s32 	%r128, %r126, %r127;
	ld.global.u8 	%r129, [%rd46+1];
	ld.global.u8 	%r130, [%rd48+1];
	sub.s32 	%r131, %r129, %r130;
	ld.global.u8 	%r132, [%rd46+2];
	ld.global.u8 	%r133, [%rd48+2];
	sub.s32 	%r134, %r132, %r133;
	mul.lo.s32 	%r135, %r128, %r128;
	mad.lo.s32 	%r136, %r131, %r131, %r135;
	mad.lo.s32 	%r137, %r134, %r134, %r136;
	cvt.u64.u32 	%rd49, %r137;
	add.s64 	%rd60, %rd60, %rd49;
$L__BB0_11:
	add.s32 	%r139, %r139, 1;
	setp.ne.s32 	%p8, %r139, %r27;
	@%p8 bra 	$L__BB0_3;
	cvt.rn.f64.u64 	%fd6, %rd60;
$L__BB0_13:
	ld.param.u64 	%rd53, [ssd_kernel_param_6];
	mul.lo.s32 	%r138, %r27, %r26;
	cvt.rn.f64.s32 	%fd4, %r138;
	div.rn.f64 	%fd5, %fd6, %fd4;
	cvta.to.global.u64 	%rd50, %rd53;
	mul.wide.s32 	%rd51, %r1, 8;
	add.s64 	%rd52, %rd50, %rd51;
	st.global.f64 	[%rd52], %fd5;
$L__BB0_14:
	ret;

}


// ===== COMPILED SASS (sm_100) =====

	.target	sm_100

	.elftype	@"ET_EXEC"


//--------------------- .note.nv.tkinfo           --------------------------
	.section	.note.nv.tkinfo,"",@"SHT_NOTE"
	.sectionflags	@"SHF_NOTE_NV_TKINFO"
	.tkinfo
        /*0018*/ 	.word	0x00000002
        /*0030*/ 	.string	""
        /*0030*/ 	.string	"ptxas"
        /*0030*/ 	.string	"Cuda compilation tools, release 13.0, V13.0.88"
        /*0030*/ 	.string	"Build cuda_13.0.r13.0/compiler.36424714_0"
        /*0030*/ 	.string	"-arch sm_100 -m 64 "



//--------------------- .note.nv.cuinfo           --------------------------
	.section	.note.nv.cuinfo,"",@"SHT_NOTE"
	.sectionflags	@"SHF_NOTE_NV_CUINFO"
        /*0018*/ 	.short	0x0002
        /*001a*/ 	.short	0x0064
        /*001c*/ 	.short	0x0082
	.zero		2


//--------------------- .nv.info                  --------------------------
	.section	.nv.info,"",@"SHT_CUDA_INFO"
	.align	4


	//----- nvinfo : EIATTR_REGCOUNT
	.align		4
        /*0000*/ 	.byte	0x04, 0x2f
        /*0002*/ 	.short	(.L_1 - .L_0)
	.align		4
.L_0:
        /*0004*/ 	.word	index@(ssd_kernel)
        /*0008*/ 	.word	0x00000020


	//----- nvinfo : EIATTR_FRAME_SIZE
	.align		4
.L_1:
        /*000c*/ 	.byte	0x04, 0x11
        /*000e*/ 	.short	(.L_3 - .L_2)
	.align		4
.L_2:
        /*0010*/ 	.word	index@($__internal_0_$__cuda_sm20_div_rn_f64_full)
        /*0014*/ 	.word	0x00000000


	//----- nvinfo : EIATTR_FRAME_SIZE
	.align		4
.L_3:
        /*0018*/ 	.byte	0x04, 0x11
        /*001a*/ 	.short	(.L_5 - .L_4)
	.align		4
.L_4:
        /*001c*/ 	.word	index@(ssd_kernel)
        /*0020*/ 	.word	0x00000000


	//----- nvinfo : EIATTR_MIN_STACK_SIZE
	.align		4
.L_5:
        /*0024*/ 	.byte	0x04, 0x12
        /*0026*/ 	.short	(.L_7 - .L_6)
	.align		4
.L_6:
        /*0028*/ 	.word	index@(ssd_kernel)
        /*002c*/ 	.word	0x00000000
.L_7:


//--------------------- .nv.compat                --------------------------
	.section	.nv.compat,"",@"SHT_CUDA_COMPAT_INFO"
	.align	4
        /*0000*/ 	.byte	0x02, 0x09, 0x00, 0x00, 0x02, 0x02, 0x01, 0x00, 0x02, 0x05, 0x05, 0x00, 0x03, 0x07, 0x01, 0x01
        /*0010*/ 	.byte	0x02, 0x03, 0x00, 0x00, 0x02, 0x06, 0x01, 0x00, 0x04, 0x0b, 0x08, 0x00, 0x01, 0x00, 0x00, 0x00
        /*0020*/ 	.byte	0x00, 0x00, 0x00, 0x00


//--------------------- .nv.info.ssd_kernel       --------------------------
	.section	.nv.info.ssd_kernel,"",@"SHT_CUDA_INFO"
	.sectionflags	@""
	.align	4


	//----- nvinfo : EIATTR_CUDA_API_VERSION
	.align		4
        /*0000*/ 	.byte	0x04, 0x37
        /*0002*/ 	.short	(.L_9 - .L_8)
.L_8:
        /*0004*/ 	.word	0x00000082


	//----- nvinfo : EIATTR_KPARAM_INFO
	.align		4
.L_9:
        /*0008*/ 	.byte	0x04, 0x17
        /*000a*/ 	.short	(.L_11 - .L_10)
.L_10:
        /*000c*/ 	.word	0x00000000
        /*0010*/ 	.short	0x0006
        /*0012*/ 	.short	0x0020
        /*0014*/ 	.byte	0x00, 0xf5, 0x21, 0x00


	//----- nvinfo : EIATTR_KPARAM_INFO
	.align		4
.L_11:
        /*0018*/ 	.byte	0x04, 0x17
        /*001a*/ 	.short	(.L_13 - .L_12)
.L_12:
        /*001c*/ 	.word	0x00000000
        /*0020*/ 	.short	0x0005
        /*0022*/ 	.short	0x001c
        /*0024*/ 	.byte	0x00, 0xf0, 0x11, 0x00


	//----- nvinfo : EIATTR_KPARAM_INFO
	.align		4
.L_13:
        /*0028*/ 	.byte	0x04, 0x17
        /*002a*/ 	.short	(.L_15 - .L_14)
.L_14:
        /*002c*/ 	.word	0x00000000
        /*0030*/ 	.short	0x0004
        /*0032*/ 	.short	0x0018
        /*0034*/ 	.byte	0x00, 0xf0, 0x11, 0x00


	//----- nvinfo : EIATTR_KPARAM_INFO
	.align		4
.L_15:
        /*0038*/ 	.byte	0x04, 0x17
        /*003a*/ 	.short	(.L_17 - .L_16)
.L_16:
        /*003c*/ 	.word	0x00000000
        /*0040*/ 	.short	0x0003
        /*0042*/ 	.short	0x0014
        /*0044*/ 	.byte	0x00, 0xf0, 0x11, 0x00


	//----- nvinfo : EIATTR_KPARAM_INFO
	.align		4
.L_17:
        /*0048*/ 	.byte	0x04, 0x17
        /*004a*/ 	.short	(.L_19 - .L_18)
.L_18:
        /*004c*/ 	.word	0x00000000
        /*0050*/ 	.short	0x0002
        /*0052*/ 	.short	0x0010
        /*0054*/ 	.byte	0x00, 0xf0, 0x11, 0x00


	//----- nvinfo : EIATTR_KPARAM_INFO
	.align		4
.L_19:
        /*0058*/ 	.byte	0x04, 0x17
        /*005a*/ 	.short	(.L_21 - .L_20)
.L_20:
        /*005c*/ 	.word	0x00000000
        /*0060*/ 	.short	0x0001
        /*0062*/ 	.short	0x0008
        /*0064*/ 	.byte	0x00, 0xf5, 0x21, 0x00


	//----- nvinfo : EIATTR_KPARAM_INFO
	.align		4
.L_21:
        /*0068*/ 	.byte	0x04, 0x17
        /*006a*/ 	.short	(.L_23 - .L_22)
.L_22:
        /*006c*/ 	.word	0x00000000
        /*0070*/ 	.short	0x0000
        /*0072*/ 	.short	0x0000
        /*0074*/ 	.byte	0x00, 0xf5, 0x21, 0x00


	//----- nvinfo : EIATTR_SPARSE_MMA_MASK
	.align		4
.L_23:
        /*0078*/ 	.byte	0x03, 0x50
        /*007a*/ 	.short	0x0000


	//----- nvinfo : EIATTR_MAXREG_COUNT
	.align		4
        /*007c*/ 	.byte	0x03, 0x1b
        /*007e*/ 	.short	0x00ff


	//----- nvinfo : EIATTR_MERCURY_ISA_VERSION
	.align		4
        /*0080*/ 	.byte	0x03, 0x5f
        /*0082*/ 	.short	0x0101


	//----- nvinfo : EIATTR_VRC_CTA_INIT_COUNT
	.align		4
        /*0084*/ 	.byte	0x02, 0x4a
	.zero		1
	.zero		1


	//----- nvinfo : EIATTR_EXIT_INSTR_OFFSETS
	.align		4
        /*0088*/ 	.byte	0x04, 0x1c
        /*008a*/ 	.short	(.L_25 - .L_24)


	//   ....[0]....
.L_24:
        /*008c*/ 	.word	0x000000d0


	//   ....[1]....
        /*0090*/ 	.word	0x00000e70


	//----- nvinfo : EIATTR_CRS_STACK_SIZE
	.align		4
.L_25:
        /*0094*/ 	.byte	0x04, 0x1e
        /*0096*/ 	.short	(.L_27 - .L_26)
.L_26:
        /*0098*/ 	.word	0x00000000


	//----- nvinfo : EIATTR_CBANK_PARAM_SIZE
	.align		4
.L_27:
        /*009c*/ 	.byte	0x03, 0x19
        /*009e*/ 	.short	0x0028


	//----- nvinfo : EIATTR_PARAM_CBANK
	.align		4
        /*00a0*/ 	.byte	0x04, 0x0a
        /*00a2*/ 	.short	(.L_29 - .L_28)
	.align		4
.L_28:
        /*00a4*/ 	.word	index@(.nv.constant0.ssd_kernel)
        /*00a8*/ 	.short	0x0380
        /*00aa*/ 	.short	0x0028


	//----- nvinfo : EIATTR_SW_WAR
	.align		4
.L_29:
        /*00ac*/ 	.byte	0x04, 0x36
        /*00ae*/ 	.short	(.L_31 - .L_30)
.L_30:
        /*00b0*/ 	.word	0x00000008
.L_31:


//--------------------- .nv.callgraph             --------------------------
	.section	.nv.callgraph,"",@"SHT_CUDA_CALLGRAPH"
	.align	4
	.sectionentsize	8
	.align		4
        /*0000*/ 	.word	0x00000000
	.align		4
        /*0004*/ 	.word	0xffffffff
	.align		4
        /*0008*/ 	.word	0x00000000
	.align		4
        /*000c*/ 	.word	0xfffffffe
	.align		4
        /*0010*/ 	.word	0x00000000
	.align		4
        /*0014*/ 	.word	0xfffffffd
	.align		4
        /*0018*/ 	.word	0x00000000
	.align		4
        /*001c*/ 	.word	0xfffffffc


//--------------------- .text.ssd_kernel          --------------------------
	.section	.text.ssd_kernel,"ax",@progbits
	.align	128
        .global         ssd_kernel
        .type           ssd_kernel,@function
        .size           ssd_kernel,(.L_x_14 - ssd_kernel)
        .other          ssd_kernel,@"STO_CUDA_ENTRY STV_DEFAULT"
ssd_kernel:
.text.ssd_kernel:
[----:B------:R-:W-:Y:S01]  /*0000*/  LDC R1, c[0x0][0x37c] ;  /* 0x0000df00ff017b82 */ /* 0x000fe20000000800 */
[----:B------:R-:W0:Y:S01]  /*0010*/  S2R R5, SR_TID.X ;  /* 0x0000000000057919 */ /* 0x000e220000002100 */
[----:B------:R-:W1:Y:S06]  /*0020*/  LDCU.128 UR8, c[0x0][0x390] ;  /* 0x00007200ff0877ac */ /* 0x000e6c0008000c00 */
[----:B------:R-:W0:Y:S08]  /*0030*/  S2UR UR4, SR_CTAID.X ;  /* 0x00000000000479c3 */ /* 0x000e300000002500 */
[----:B------:R-:W0:Y:S01]  /*0040*/  LDC R0, c[0x0][0x360] ;  /* 0x0000d800ff007b82 */ /* 0x000e220000000800 */
[----:B-1----:R-:W-:-:S02]  /*0050*/  IMAD.U32 R6, RZ, RZ, UR10 ;  /* 0x0000000aff067e24 */ /* 0x002fc4000f8e00ff */
[----:B------:R-:W-:-:S03]  /*0060*/  IMAD.U32 R17, RZ, RZ, UR11 ;  /* 0x0000000bff117e24 */ /* 0x000fc6000f8e00ff */
[----:B------:R-:W-:Y:S02]  /*0070*/  IADD3 R2, PT, PT, -R6, UR8, RZ ;  /* 0x0000000806027c10 */ /* 0x000fe4000fffe1ff */
[----:B------:R-:W-:-:S05]  /*0080*/  IADD3 R3, PT, PT, -R17, UR9, RZ ;  /* 0x0000000911037c10 */ /* 0x000fca000fffe1ff */
[----:B------:R-:W-:Y:S02]  /*0090*/  IMAD R4, R2, R3, R2 ;  /* 0x0000000302047224 */ /* 0x000fe400078e0202 */
[----:B0-----:R-:W-:-:S03]  /*00a0*/  IMAD R0, R0, UR4, R5 ;  /* 0x0000000400007c24 */ /* 0x001fc6000f8e0205 */
[----:B------:R-:W-:-:S04]  /*00b0*/  IADD3 R3, PT, PT, R3, 0x1, R4 ;  /* 0x0000000103037810 */ /* 0x000fc80007ffe004 */
[----:B------:R-:W-:-:S13]  /*00c0*/  ISETP.GE.AND P0, PT, R0, R3, PT ;  /* 0x000000030000720c */ /* 0x000fda0003f06270 */
[----:B------:R-:W-:Y:S05]  /*00d0*/  @P0 EXIT ;  /* 0x000000000000094d */ /* 0x000fea0003800000 */
[----:B------:R-:W-:Y:S01]  /*00e0*/  VIMNMX R3, PT, PT, R6, R17, PT ;  /* 0x0000001106037248 */ /* 0x000fe20003fe0100 */
[----:B------:R-:W0:Y:S01]  /*00f0*/  LDCU.64 UR4, c[0x0][0x358] ;  /* 0x00006b00ff0477ac */ /* 0x000e220008000a00 */
[----:B------:R-:W-:Y:S02]  /*0100*/  CS2R R4, SRZ ;  /* 0x0000000000047805 */ /* 0x000fe4000001ff00 */
[----:B------:R-:W-:-:S13]  /*0110*/  ISETP.GE.AND P0, PT, R3, 0x1, PT ;  /* 0x000000010300780c */ /* 0x000fda0003f06270 */
[----:B------:R-:W-:Y:S05]  /*0120*/  @!P0 BRA `(.L_x_0) ;  /* 0x0000000800f48947 */ /* 0x000fea0003800000 */
[----:B------:R-:W-:Y:S01]  /*0130*/  VIADD R5, R2, 0x1 ;  /* 0x0000000102057836 */ /* 0x000fe20000000000 */
[----:B------:R-:W-:Y:S01]  /*0140*/  IABS R10, R0 ;  /* 0x00000000000a7213 */ /* 0x000fe20000000000 */
[----:B------:R-:W-:Y:S01]  /*0150*/  HFMA2 R12, -RZ, RZ, 0, 0 ;  /* 0x00000000ff0c7431 */ /* 0x000fe200000001ff */
[----:B------:R-:W-:Y:S02]  /*0160*/  CS2R R14, SRZ ;  /* 0x00000000000e7805 */ /* 0x000fe4000001ff00 */
[-C--:B------:R-:W-:Y:S02]  /*0170*/  IABS R9, R5.reuse ;  /* 0x0000000500097213 */ /* 0x080fe40000000000 */
[----:B------:R-:W-:Y:S02]  /*0180*/  IABS R11, R5 ;  /* 0x00000005000b7213 */ /* 0x000fe40000000000 */
[----:B------:R-:W1:Y:S08]  /*0190*/  I2F.RP R4, R9 ;  /* 0x0000000900047306 */ /* 0x000e700000209400 */
[----:B-1----:R-:W1:Y:S02]  /*01a0*/  MUFU.RCP R4, R4 ;  /* 0x0000000400047308 */ /* 0x002e640000001000 */
[----:B-1----:R-:W-:-:S02]  /*01b0*/  VIADD R2, R4, 0xffffffe ;  /* 0x0ffffffe04027836 */ /* 0x002fc40000000000 */
[----:B------:R-:W-:Y:S01]  /*01c0*/  IMAD.MOV R4, RZ, RZ, -R11 ;  /* 0x000000ffff047224 */ /* 0x000fe200078e0a0b */
[----:B------:R-:W-:-:S03]  /*01d0*/  LOP3.LUT R11, R6, 0x3, RZ, 0xc0, !PT ;  /* 0x00000003060b7812 */ /* 0x000fc600078ec0ff */
[----:B------:R1:W2:Y:S02]  /*01e0*/  F2I.FTZ.U32.TRUNC.NTZ R3, R2 ;  /* 0x0000000200037305 */ /* 0x0002a4000021f000 */
[----:B-1----:R-:W-:Y:S01]  /*01f0*/  IMAD.MOV.U32 R2, RZ, RZ, RZ ;  /* 0x000000ffff027224 */ /* 0x002fe200078e00ff */
[----:B--2---:R-:W-:-:S05]  /*0200*/  IADD3 R8, PT, PT, RZ, -R3, RZ ;  /* 0x80000003ff087210 */ /* 0x004fca0007ffe0ff */
[----:B------:R-:W-:Y:S02]  /*0210*/  IMAD R7, R8, R9, RZ ;  /* 0x0000000908077224 */ /* 0x000fe400078e02ff */
[----:B------:R-:W-:Y:S02]  /*0220*/  IMAD.MOV.U32 R8, RZ, RZ, R10 ;  /* 0x000000ffff087224 */ /* 0x000fe400078e000a */
[----:B------:R-:W-:-:S06]  /*0230*/  IMAD.HI.U32 R3, R3, R7, R2 ;  /* 0x0000000703037227 */ /* 0x000fcc00078e0002 */
[----:B------:R-:W-:-:S04]  /*0240*/  IMAD.HI.U32 R7, R3, R8, RZ ;  /* 0x0000000803077227 */ /* 0x000fc800078e00ff */
[----:B------:R-:W-:Y:S01]  /*0250*/  IMAD R2, R7, R4, R8 ;  /* 0x0000000407027224 */ /* 0x000fe200078e0208 */
[----:B------:R-:W-:-:S04]  /*0260*/  LOP3.LUT R8, R6, 0x7ffffffc, RZ, 0xc0, !PT ;  /* 0x7ffffffc06087812 */ /* 0x000fc800078ec0ff */
[----:B------:R-:W-:Y:S01]  /*0270*/  ISETP.GT.U32.AND P1, PT, R9, R2, PT ;  /* 0x000000020900720c */ /* 0x000fe20003f24070 */
[----:B------:R-:W-:-:S12]  /*0280*/  IMAD.MOV R13, RZ, RZ, -R8 ;  /* 0x000000ffff0d7224 */ /* 0x000fd800078e0a08 */
[----:B------:R-:W-:Y:S01]  /*0290*/  @!P1 IMAD.IADD R2, R2, 0x1, -R9 ;  /* 0x0000000102029824 */ /* 0x000fe200078e0a09 */
[----:B------:R-:W-:Y:S02]  /*02a0*/  @!P1 IADD3 R7, PT, PT, R7, 0x1, RZ ;  /* 0x0000000107079810 */ /* 0x000fe40007ffe0ff */
[----:B------:R-:W-:Y:S02]  /*02b0*/  ISETP.NE.AND P1, PT, R5, RZ, PT ;  /* 0x000000ff0500720c */ /* 0x000fe40003f25270 */
[----:B------:R-:W-:Y:S01]  /*02c0*/  ISETP.GE.U32.AND P0, PT, R2, R9, PT ;  /* 0x000000090200720c */ /* 0x000fe20003f06070 */
[----:B------:R-:W-:Y:S01]  /*02d0*/  IMAD.SHL.U32 R9, R6, 0x4, RZ ;  /* 0x0000000406097824 */ /* 0x000fe200078e00ff */
[----:B------:R-:W-:-:S04]  /*02e0*/  LOP3.LUT R2, R0, R5, RZ, 0x3c, !PT ;  /* 0x0000000500027212 */ /* 0x000fc800078e3cff */
[----:B------:R-:W-:-:S07]  /*02f0*/  ISETP.GE.AND P2, PT, R2, RZ, PT ;  /* 0x000000ff0200720c */ /* 0x000fce0003f46270 */
[----:B------:R-:W-:-:S06]  /*0300*/  @P0 VIADD R7, R7, 0x1 ;  /* 0x0000000107070836 */ /* 0x000fcc0000000000 */
[----:B------:R-:W-:Y:S01]  /*0310*/  @!P2 IMAD.MOV R7, RZ, RZ, -R7 ;  /* 0x000000ffff07a224 */ /* 0x000fe200078e0a07 */
[----:B------:R-:W-:-:S05]  /*0320*/  @!P1 LOP3.LUT R7, RZ, R5, RZ, 0x33, !PT ;  /* 0x00000005ff079212 */ /* 0x000fca00078e33ff */
[----:B------:R-:W-:-:S04]  /*0330*/  IMAD.MOV R10, RZ, RZ, -R7 ;  /* 0x000000ffff0a7224 */ /* 0x000fc800078e0a07 */
[----:B------:R-:W-:-:S07]  /*0340*/  IMAD R10, R5, R10, R0 ;  /* 0x0000000a050a7224 */ /* 0x000fce00078e0200 */
.L_x_5:
[----:B------:R-:W1:Y:S01]  /*0350*/  LDC R6, c[0x0][0x398] ;  /* 0x0000e600ff067b82 */ /* 0x000e620000000800 */
[----:B------:R-:W2:Y:S01]  /*0360*/  LDCU UR6, c[0x0][0x390] ;  /* 0x00007200ff0677ac */ /* 0x000ea20008000800 */
[----:B------:R-:W-:Y:S02]  /*0370*/  IMAD.IADD R3, R7, 0x1, R12 ;  /* 0x0000000107037824 */ /* 0x000fe400078e020c */
[----:B------:R-:W-:Y:S02]  /*0380*/  IMAD.MOV.U32 R19, RZ, RZ, RZ ;  /* 0x000000ffff137224 */ /* 0x000fe400078e00ff */
[----:B--2---:R-:W-:Y:S01]  /*0390*/  IMAD R18, R3, UR6, R10 ;  /* 0x0000000603127c24 */ /* 0x004fe2000f8e020a */
[----:B-1----:R-:W-:-:S13]  /*03a0*/  ISETP.GE.U32.AND P0, PT, R6, 0x4, PT ;  /* 0x000000040600780c */ /* 0x002fda0003f06070 */
[----:B------:R-:W-:Y:S05]  /*03b0*/  @!P0 BRA `(.L_x_1) ;  /* 0x00000004002c8947 */ /* 0x000fea0003800000 */
[----:B------:R-:W-:Y:S01]  /*03c0*/  IMAD R25, R12, R9, 0x8 ;  /* 0x000000080c197424 */ /* 0x000fe200078e0209 */
[----:B------:R-:W-:Y:S01]  /*03d0*/  MOV R19, R13 ;  /* 0x0000000d00137202 */ /* 0x000fe20000000f00 */
[----:B------:R-:W-:Y:S01]  /*03e0*/  IMAD.SHL.U32 R24, R18, 0x4, RZ ;  /* 0x0000000412187824 */ /* 0x000fe200078e00ff */
[----:B------:R-:W1:Y:S06]  /*03f0*/  LDCU.128 UR8, c[0x0][0x380] ;  /* 0x00007000ff0877ac */ /* 0x000e6c0008000c00 */
.L_x_2:
[----:B------:R-:W-:Y:S01]  /*0400*/  VIADD R4, R25, 0xfffffff8 ;  /* 0xfffffff819047836 */ /* 0x000fe20000000000 */
[----:B-1----:R-:W-:-:S04]  /*0410*/  IADD3 R2, P0, PT, R24, UR8, RZ ;  /* 0x0000000818027c10 */ /* 0x002fc8000ff1e0ff */
[----:B------:R-:W-:Y:S02]  /*0420*/  IADD3 R4, P1, PT, R4, UR10, RZ ;  /* 0x0000000a04047c10 */ /* 0x000fe4000ff3e0ff */
[----:B------:R-:W-:-:S03]  /*0430*/  LEA.HI.X.SX32 R3, R24, UR9, 0x1, P0 ;  /* 0x0000000918037c11 */ /* 0x000fc600080f0eff */
[----:B------:R-:W-:Y:S02]  /*0440*/  IMAD.X R5, RZ, RZ, UR11, P1 ;  /* 0x0000000bff057e24 */ /* 0x000fe400088e06ff */
[----:B0-----:R-:W2:Y:S04]  /*0450*/  LDG.E.U8 R20, desc[UR4][R2.64] ;  /* 0x0000000402147981 */ /* 0x001ea8000c1e1100 */
[----:B------:R-:W2:Y:S01]  /*0460*/  LDG.E.U8 R23, desc[UR4][R4.64] ;  /* 0x0000000404177981 */ /* 0x000ea2000c1e1100 */
[----:B------:R-:W-:-:S03]  /*0470*/  VIADD R16, R25, 0xfffffffc ;  /* 0xfffffffc19107836 */ /* 0x000fc60000000000 */
[----:B------:R-:W3:Y:S04]  /*0480*/  LDG.E.U8 R27, desc[UR4][R2.64+0x1] ;  /* 0x00000104021b7981 */ /* 0x000ee8000c1e1100 */
[----:B------:R-:W3:Y:S01]  /*0490*/  LDG.E.U8 R26, desc[UR4][R4.64+0x1] ;  /* 0x00000104041a7981 */ /* 0x000ee2000c1e1100 */
[----:B------:R-:W-:-:S03]  /*04a0*/  IADD3 R16, P0, PT, R16, UR10, RZ ;  /* 0x0000000a10107c10 */ /* 0x000fc6000ff1e0ff */
[----:B------:R0:W4:Y:S02]  /*04b0*/  LDG.E.U8 R21, desc[UR4][R4.64+0x2] ;  /* 0x0000020404157981 */ /* 0x000124000c1e1100 */
[----:B------:R-:W-:Y:S02]  /*04c0*/  IMAD.X R17, RZ, RZ, UR11, P0 ;  /* 0x0000000bff117e24 */ /* 0x000fe400080e06ff */
[----:B------:R-:W4:Y:S01]  /*04d0*/  LDG.E.U8 R22, desc[UR4][R2.64+0x2] ;  /* 0x0000020402167981 */ /* 0x000f22000c1e1100 */
[----:B--2---:R-:W-:-:S03]  /*04e0*/  IADD3 R28, PT, PT, R20, -R23, RZ ;  /* 0x80000017141c7210 */ /* 0x004fc60007ffe0ff */
[----:B------:R-:W2:Y:S02]  /*04f0*/  LDG.E.U8 R23, desc[UR4][R2.64+0x4] ;  /* 0x0000040402177981 */ /* 0x000ea4000c1e1100 */
[----:B------:R-:W-:Y:S02]  /*0500*/  IMAD R28, R28, R28, RZ ;  /* 0x0000001c1c1c7224 */ /* 0x000fe400078e02ff */
[----:B------:R-:W2:Y:S01]  /*0510*/  LDG.E.U8 R20, desc[UR4][R16.64] ;  /* 0x0000000410147981 */ /* 0x000ea2000c1e1100 */
[----:B---3--:R-:W-:-:S03]  /*0520*/  IMAD.IADD R29, R27, 0x1, -R26 ;  /* 0x000000011b1d7824 */ /* 0x008fc600078e0a1a */
[----:B------:R-:W3:Y:S01]  /*0530*/  LDG.E.U8 R27, desc[UR4][R16.64+0x1] ;  /* 0x00000104101b7981 */ /* 0x000ee2000c1e1100 */
[----:B------:R-:W-:-:S03]  /*0540*/  IMAD R28, R29, R29, R28 ;  /* 0x0000001d1d1c7224 */ /* 0x000fc600078e021c */
[----:B------:R-:W3:Y:S01]  /*0550*/  LDG.E.U8 R29, desc[UR4][R2.64+0x5] ;  /* 0x00000504021d7981 */ /* 0x000ee2000c1e1100 */
[----:B0-----:R-:W-:-:S03]  /*0560*/  IADD3 R4, P0, PT, R25, UR10, RZ ;  /* 0x0000000a19047c10 */ /* 0x001fc6000ff1e0ff */
[----:B------:R0:W5:Y:S01]  /*0570*/  LDG.E.U8 R26, desc[UR4][R16.64+0x2] ;  /* 0x00000204101a7981 */ /* 0x000162000c1e1100 */
[----:B----4-:R-:W-:Y:S02]  /*0580*/  IMAD.IADD R21, R22, 0x1, -R21 ;  /* 0x0000000116157824 */ /* 0x010fe400078e0a15 */
[----:B------:R-:W-:Y:S01]  /*0590*/  IMAD.X R5, RZ, RZ, UR11, P0 ;  /* 0x0000000bff057e24 */ /* 0x000fe200080e06ff */
[----:B------:R-:W4:Y:S01]  /*05a0*/  LDG.E.U8 R22, desc[UR4][R2.64+0x8] ;  /* 0x0000080402167981 */ /* 0x000f22000c1e1100 */
[----:B--2---:R-:W-:-:S03]  /*05b0*/  IMAD.IADD R20, R23, 0x1, -R20 ;  /* 0x0000000117147824 */ /* 0x004fc600078e0a14 */
[----:B------:R-:W2:Y:S01]  /*05c0*/  LDG.E.U8 R17, desc[UR4][R4.64+0x1] ;  /* 0x0000010404117981 */ /* 0x000ea2000c1e1100 */
[----:B------:R-:W-:-:S03]  /*05d0*/  IMAD R20, R20, R20, RZ ;  /* 0x0000001414147224 */ /* 0x000fc600078e02ff */
[----:B------:R-:W4:Y:S01]  /*05e0*/  LDG.E.U8 R23, desc[UR4][R4.64] ;  /* 0x0000000404177981 */ /* 0x000f22000c1e1100 */
[----:B---3--:R-:W-:-:S05]  /*05f0*/  IADD3 R27, PT, PT, R29, -R27, RZ ;  /* 0x8000001b1d1b7210 */ /* 0x008fca0007ffe0ff */
[----:B------:R-:W-:Y:S02]  /*0600*/  IMAD R20, R27, R27, R20 ;  /* 0x0000001b1b147224 */ /* 0x000fe400078e0214 */
[----:B------:R-:W5:Y:S01]  /*0610*/  LDG.E.U8 R27, desc[UR4][R2.64+0x6] ;  /* 0x00000604021b7981 */ /* 0x000f62000c1e1100 */
[----:B------:R-:W-:-:S03]  /*0620*/  IMAD R21, R21, R21, R28 ;  /* 0x0000001515157224 */ /* 0x000fc600078e021c */
[----:B------:R-:W2:Y:S01]  /*0630*/  LDG.E.U8 R28, desc[UR4][R2.64+0x9] ;  /* 0x00000904021c7981 */ /* 0x000ea2000c1e1100 */
[----:B0-----:R-:W-:Y:S02]  /*0640*/  VIADD R16, R25, 0x4 ;  /* 0x0000000419107836 */ /* 0x001fe40000000000 */
[----:B----4-:R-:W-:Y:S02]  /*0650*/  IMAD.IADD R23, R22, 0x1, -R23 ;  /* 0x0000000116177824 */ /* 0x010fe400078e0a17 */
[----:B------:R-:W3:Y:S01]  /*0660*/  LDG.E.U8 R22, desc[UR4][R4.64+0x2] ;  /* 0x0000020404167981 */ /* 0x000ee2000c1e1100 */
[----:B-----5:R-:W-:Y:S01]  /*0670*/  IMAD.IADD R27, R27, 0x1, -R26 ;  /* 0x000000011b1b7824 */ /* 0x020fe200078e0a1a */
[----:B------:R-:W-:Y:S02]  /*0680*/  IADD3 R16, P0, PT, R16, UR10, RZ ;  /* 0x0000000a10107c10 */ /* 0x000fe4000ff1e0ff */
[----:B------:R-:W4:Y:S01]  /*0690*/  LDG.E.U8 R26, desc[UR4][R2.64+0xc] ;  /* 0x00000c04021a7981 */ /* 0x000f22000c1e1100 */
[----:B------:R-:W-:-:S03]  /*06a0*/  IMAD R20, R27, R27, R20 ;  /* 0x0000001b1b147224 */ /* 0x000fc600078e0214 */
[----:B------:R-:W3:Y:S01]  /*06b0*/  LDG.E.U8 R27, desc[UR4][R2.64+0xa] ;  /* 0x00000a04021b7981 */ /* 0x000ee2000c1e1100 */
[----:B--2---:R-:W-:Y:S01]  /*06c0*/  IMAD.IADD R28, R28, 0x1, -R17 ;  /* 0x000000011c1c7824 */ /* 0x004fe200078e0a11 */
[----:B------:R-:W-:Y:S01]  /*06d0*/  IADD3.X R17, PT, PT, RZ, UR11, RZ, P0, !PT ;  /* 0x0000000bff117c10 */ /* 0x000fe200087fe4ff */
[----:B------:R-:W-:-:S04]  /*06e0*/  IMAD R23, R23, R23, RZ ;  /* 0x0000001717177224 */ /* 0x000fc800078e02ff */
[----:B------:R-:W4:Y:S04]  /*06f0*/  LDG.E.U8 R29, desc[UR4][R16.64] ;  /* 0x00000004101d7981 */ /* 0x000f28000c1e1100 */
[----:B------:R-:W2:Y:S01]  /*0700*/  LDG.E.U8 R4, desc[UR4][R16.64+0x1] ;  /* 0x0000010410047981 */ /* 0x000ea2000c1e1100 */
[----:B------:R-:W-:-:S03]  /*0710*/  IMAD R23, R28, R28, R23 ;  /* 0x0000001c1c177224 */ /* 0x000fc600078e0217 */
[----:B------:R-:W5:Y:S04]  /*0720*/  LDG.E.U8 R5, desc[UR4][R16.64+0x2] ;  /* 0x0000020410057981 */ /* 0x000f68000c1e1100 */
[----:B------:R-:W5:Y:S01]  /*0730*/  LDG.E.U8 R28, desc[UR4][R2.64+0xe] ;  /* 0x00000e04021c7981 */ /* 0x000f62000c1e1100 */
[----:B---3--:R-:W-:-:S03]  /*0740*/  IMAD.IADD R22, R27, 0x1, -R22 ;  /* 0x000000011b167824 */ /* 0x008fc600078e0a16 */
[----:B------:R-:W2:Y:S01]  /*0750*/  LDG.E.U8 R27, desc[UR4][R2.64+0xd] ;  /* 0x00000d04021b7981 */ /* 0x000ea2000c1e1100 */
[----:B------:R-:W-:Y:S01]  /*0760*/  IADD3 R19, PT, PT, R19, 0x4, RZ ;  /* 0x0000000413137810 */ /* 0x000fe20007ffe0ff */
[----:B----4-:R-:W-:-:S03]  /*0770*/  IMAD.IADD R26, R26, 0x1, -R29 ;  /* 0x000000011a1a7824 */ /* 0x010fc600078e0a1d */
[----:B------:R-:W-:Y:S01]  /*0780*/  ISETP.NE.AND P0, PT, R19, RZ, PT ;  /* 0x000000ff1300720c */ /* 0x000fe20003f05270 */
[----:B------:R-:W-:Y:S01]  /*0790*/  IMAD R23, R22, R22, R23 ;  /* 0x0000001616177224 */ /* 0x000fe200078e0217 */
[----:B------:R-:W-:Y:S01]  /*07a0*/  IADD3 R14, P1, P2, R20, R14, R21 ;  /* 0x0000000e140e7210 */ /* 0x000fe20007a3e015 */
[----:B-----5:R-:W-:-:S03]  /*07b0*/  IMAD.IADD R5, R28, 0x1, -R5 ;  /* 0x000000011c057824 */ /* 0x020fc600078e0a05 */
[----:B------:R-:W-:Y:S01]  /*07c0*/  IADD3.X R15, PT, PT, RZ, R15, RZ, P1, P2 ;  /* 0x0000000fff0f7210 */ /* 0x000fe20000fe44ff */
[----:B------:R-:W-:Y:S02]  /*07d0*/  VIADD R25, R25, 0x10 ;  /* 0x0000001019197836 */ /* 0x000fe40000000000 */
[----:B------:R-:W-:Y:S02]  /*07e0*/  VIADD R24, R24, 0x10 ;  /* 0x0000001018187836 */ /* 0x000fe40000000000 */
[----:B--2---:R-:W-:Y:S02]  /*07f0*/  IMAD.IADD R4, R27, 0x1, -R4 ;  /* 0x000000011b047824 */ /* 0x004fe400078e0a04 */
[----:B------:R-:W-:-:S04]  /*0800*/  IMAD R27, R26, R26, RZ ;  /* 0x0000001a1a1b7224 */ /* 0x000fc800078e02ff */
[----:B------:R-:W-:-:S04]  /*0810*/  IMAD R4, R4, R4, R27 ;  /* 0x0000000404047224 */ /* 0x000fc800078e021b */
[----:B------:R-:W-:-:S05]  /*0820*/  IMAD R4, R5, R5, R4 ;  /* 0x0000000505047224 */ /* 0x000fca00078e0204 */
[----:B------:R-:W-:-:S04]  /*0830*/  IADD3 R14, P3, P4, R4, R14, R23 ;  /* 0x0000000e040e7210 */ /* 0x000fc80007c7e017 */
[----:B------:R-:W-:Y:S01]  /*0840*/  IADD3.X R15, PT, PT, RZ, R15, RZ, P3, P4 ;  /* 0x0000000fff0f7210 */ /* 0x000fe20001fe84ff */
[----:B------:R-:W-:Y:S08]  /*0850*/  @P0 BRA `(.L_x_2) ;  /* 0xfffffff800e80947 */ /* 0x000ff0000383ffff */
[----:B------:R-:W-:-:S07]  /*0860*/  IMAD.MOV.U32 R19, RZ, RZ, R8 ;  /* 0x000000ffff137224 */ /* 0x000fce00078e0008 */
.L_x_1:
[----:B------:R-:W-:-:S13]  /*0870*/  ISETP.NE.AND P0, PT, R11, RZ, PT ;  /* 0x000000ff0b00720c */ /* 0x000fda0003f05270 */
[----:B------:R-:W-:Y:S05]  /*0880*/  @!P0 BRA `(.L_x_3) ;  /* 0x0000000400088947 */ /* 0x000fea0003800000 */
[----:B------:R-:W-:Y:S02]  /*0890*/  ISETP.NE.AND P1, PT, R11, 0x1, PT ;  /* 0x000000010b00780c */ /* 0x000fe40003f25270 */
[----:B------:R-:W-:-:S11]  /*08a0*/  LOP3.LUT P0, RZ, R6, 0x1, RZ, 0xc0, !PT ;  /* 0x0000000106ff7812 */ /* 0x000fd6000780c0ff */
[----:B------:R-:W-:Y:S05]  /*08b0*/  @!P1 BRA `(.L_x_4) ;  /* 0x00000000009c9947 */ /* 0x000fea0003800000 */
[----:B------:R-:W1:Y:S01]  /*08c0*/  LDCU.128 UR8, c[0x0][0x380] ;  /* 0x00007000ff0877ac */ /* 0x000e620008000c00 */
[----:B------:R-:W-:Y:S01]  /*08d0*/  IADD3 R2, PT, PT, R18, R19, RZ ;  /* 0x0000001312027210 */ /* 0x000fe20007ffe0ff */
[----:B------:R-:W-:-:S04]  /*08e0*/  IMAD R4, R12, R6, R19 ;  /* 0x000000060c047224 */ /* 0x000fc800078e0213 */
[----:B------:R-:W-:Y:S02]  /*08f0*/  IMAD.SHL.U32 R16, R4, 0x4, RZ ;  /* 0x0000000404107824 */ /* 0x000fe400078e00ff */
[----:B------:R-:W-:-:S03]  /*0900*/  IMAD.SHL.U32 R3, R2, 0x4, RZ ;  /* 0x0000000402037824 */ /* 0x000fc600078e00ff */
[----:B-1----:R-:W-:Y:S02]  /*0910*/  IADD3 R4, P2, PT, R16, UR10, RZ ;  /* 0x0000000a10047c10 */ /* 0x002fe4000ff5e0ff */
[----:B------:R-:W-:-:S03]  /*0920*/  IADD3 R2, P1, PT, R3, UR8, RZ ;  /* 0x0000000803027c10 */ /* 0x000fc6000ff3e0ff */
[----:B------:R-:W-:Y:S01]  /*0930*/  IMAD.X R5, RZ, RZ, UR11, P2 ;  /* 0x0000000bff057e24 */ /* 0x000fe200090e06ff */
[----:B------:R-:W-:-:S04]  /*0940*/  LEA.HI.X.SX32 R3, R3, UR9, 0x1, P1 ;  /* 0x0000000903037c11 */ /* 0x000fc800088f0eff */
[----:B0-----:R-:W2:Y:S04]  /*0950*/  LDG.E.U8 R26, desc[UR4][R4.64] ;  /* 0x00000004041a7981 */ /* 0x001ea8000c1e1100 */
[----:B------:R-:W2:Y:S01]  /*0960*/  LDG.E.U8 R25, desc[UR4][R2.64] ;  /* 0x0000000402197981 */ /* 0x000ea2000c1e1100 */
[----:B------:R-:W-:-:S03]  /*0970*/  IADD3 R16, PT, PT, R16, 0x4, RZ ;  /* 0x0000000410107810 */ /* 0x000fc60007ffe0ff */
[----:B------:R-:W3:Y:S01]  /*0980*/  LDG.E.U8 R28, desc[UR4][R2.64+0x4] ;  /* 0x00000404021c7981 */ /* 0x000ee2000c1e1100 */
[----:B------:R-:W-:-:S03]  /*0990*/  IADD3 R16, P1, PT, R16, UR10, RZ ;  /* 0x0000000a10107c10 */ /* 0x000fc6000ff3e0ff */
[----:B------:R-:W4:Y:S02]  /*09a0*/  LDG.E.U8 R20, desc[UR4][R4.64+0x1] ;  /* 0x0000010404147981 */ /* 0x000f24000c1e1100 */
[----:B------:R-:W-:Y:S02]  /*09b0*/  IMAD.X R17, RZ, RZ, UR11, P1 ;  /* 0x0000000bff117e24 */ /* 0x000fe400088e06ff */
[----:B------:R0:W5:Y:S04]  /*09c0*/  LDG.E.U8 R21, desc[UR4][R4.64+0x2] ;  /* 0x0000020404157981 */ /* 0x000168000c1e1100 */
[----:B------:R-:W3:Y:S04]  /*09d0*/  LDG.E.U8 R29, desc[UR4][R16.64] ;  /* 0x00000004101d7981 */ /* 0x000ee8000c1e1100 */
[----:B------:R-:W4:Y:S04]  /*09e0*/  LDG.E.U8 R27, desc[UR4][R2.64+0x1] ;  /* 0x00000104021b7981 */ /* 0x000f28000c1e1100 */
[----:B------:R-:W5:Y:S04]  /*09f0*/  LDG.E.U8 R23, desc[UR4][R2.64+0x5] ;  /* 0x0000050402177981 */ /* 0x000f68000c1e1100 */
[----:B------:R-:W5:Y:S04]  /*0a00*/  LDG.E.U8 R4, desc[UR4][R16.64+0x1] ;  /* 0x0000010410047981 */ /* 0x000f68000c1e1100 */
[----:B------:R-:W5:Y:S04]  /*0a10*/  LDG.E.U8 R22, desc[UR4][R2.64+0x2] ;  /* 0x0000020402167981 */ /* 0x000f68000c1e1100 */
[----:B------:R-:W5:Y:S01]  /*0a20*/  LDG.E.U8 R24, desc[UR4][R2.64+0x6] ;  /* 0x0000060402187981 */ /* 0x000f62000c1e1100 */
[----:B--2---:R-:W-:-:S03]  /*0a30*/  IMAD.IADD R26, R25, 0x1, -R26 ;  /* 0x00000001191a7824 */ /* 0x004fc600078e0a1a */
[----:B------:R-:W2:Y:S01]  /*0a40*/  LDG.E.U8 R25, desc[UR4][R16.64+0x2] ;  /* 0x0000020410197981 */ /* 0x000ea2000c1e1100 */
[----:B0-----:R-:W-:Y:S02]  /*0a50*/  IMAD R5, R26, R26, RZ ;  /* 0x0000001a1a057224 */ /* 0x001fe400078e02ff */
[----:B---3--:R-:W-:Y:S01]  /*0a60*/  IMAD.IADD R28, R28, 0x1, -R29 ;  /* 0x000000011c1c7824 */ /* 0x008fe200078e0a1d */
[----:B----4-:R-:W-:Y:S01]  /*0a70*/  IADD3 R20, PT, PT, R27, -R20, RZ ;  /* 0x800000141b147210 */ /* 0x010fe20007ffe0ff */
[----:B-----5:R-:W-:Y:S02]  /*0a80*/  IMAD.IADD R4, R23, 0x1, -R4 ;  /* 0x0000000117047824 */ /* 0x020fe400078e0a04 */
[----:B------:R-:W-:Y:S02]  /*0a90*/  IMAD R23, R28, R28, RZ ;  /* 0x0000001c1c177224 */ /* 0x000fe400078e02ff */
[----:B------:R-:W-:Y:S02]  /*0aa0*/  IMAD R20, R20, R20, R5 ;  /* 0x0000001414147224 */ /* 0x000fe400078e0205 */
[----:B------:R-:W-:-:S02]  /*0ab0*/  IMAD.IADD R21, R22, 0x1, -R21 ;  /* 0x0000000116157824 */ /* 0x000fc400078e0a15 */
[----:B------:R-:W-:Y:S02]  /*0ac0*/  IMAD R23, R4, R4, R23 ;  /* 0x0000000404177224 */ /* 0x000fe400078e0217 */
[----:B------:R-:W-:Y:S01]  /*0ad0*/  IMAD R21, R21, R21, R20 ;  /* 0x0000001515157224 */ /* 0x000fe200078e0214 */
[----:B------:R-:W-:Y:S01]  /*0ae0*/  IADD3 R19, PT, PT, R19, 0x2, RZ ;  /* 0x0000000213137810 */ /* 0x000fe20007ffe0ff */
[----:B--2---:R-:W-:-:S04]  /*0af0*/  IMAD.IADD R24, R24, 0x1, -R25 ;  /* 0x0000000118187824 */ /* 0x004fc800078e0a19 */
[----:B------:R-:W-:-:S05]  /*0b00*/  IMAD R23, R24, R24, R23 ;  /* 0x0000001818177224 */ /* 0x000fca00078e0217 */
[----:B------:R-:W-:-:S04]  /*0b10*/  IADD3 R14, P1, P2, R23, R14, R21 ;  /* 0x0000000e170e7210 */ /* 0x000fc80007a3e015 */
[----:B------:R-:W-:-:S09]  /*0b20*/  IADD3.X R15, PT, PT, RZ, R15, RZ, P1, P2 ;  /* 0x0000000fff0f7210 */ /* 0x000fd20000fe44ff */
.L_x_4:
[----:B------:R-:W-:Y:S05]  /*0b30*/  @!P0 BRA `(.L_x_3) ;  /* 0x00000000005c8947 */ /* 0x000fea0003800000 */
[----:B------:R-:W1:Y:S01]  /*0b40*/  LDC.64 R2, c[0x0][0x388] ;  /* 0x0000e200ff027b82 */ /* 0x000e620000000a00 */
[--C-:B------:R-:W-:Y:S02]  /*0b50*/  IMAD.IADD R18, R18, 0x1, R19.reuse ;  /* 0x0000000112127824 */ /* 0x100fe400078e0213 */
[----:B------:R-:W-:Y:S02]  /*0b60*/  IMAD R17, R12, R6, R19 ;  /* 0x000000060c117224 */ /* 0x000fe400078e0213 */
[----:B------:R-:W-:-:S03]  /*0b70*/  IMAD.SHL.U32 R18, R18, 0x4, RZ ;  /* 0x0000000412127824 */ /* 0x000fc600078e00ff */
[----:B------:R-:W2:Y:S01]  /*0b80*/  LDC.64 R4, c[0x0][0x380] ;  /* 0x0000e000ff047b82 */ /* 0x000ea20000000a00 */
[----:B-1----:R-:W-:-:S05]  /*0b90*/  LEA R2, P1, R17, R2, 0x2 ;  /* 0x0000000211027211 */ /* 0x002fca00078210ff */
[----:B------:R-:W-:Y:S01]  /*0ba0*/  IMAD.X R3, RZ, RZ, R3, P1 ;  /* 0x000000ffff037224 */ /* 0x000fe200008e0603 */
[----:B--2---:R-:W-:-:S04]  /*0bb0*/  IADD3 R4, P0, PT, R18, R4, RZ ;  /* 0x0000000412047210 */ /* 0x004fc80007f1e0ff */
[----:B0-----:R-:W2:Y:S01]  /*0bc0*/  LDG.E.U8 R17, desc[UR4][R2.64] ;  /* 0x0000000402117981 */ /* 0x001ea2000c1e1100 */
[----:B------:R-:W-:-:S03]  /*0bd0*/  LEA.HI.X.SX32 R5, R18, R5, 0x1, P0 ;  /* 0x0000000512057211 */ /* 0x000fc600000f0eff */
[----:B------:R-:W3:Y:S04]  /*0be0*/  LDG.E.U8 R19, desc[UR4][R2.64+0x1] ;  /* 0x0000010402137981 */ /* 0x000ee8000c1e1100 */
[----:B------:R-:W2:Y:S04]  /*0bf0*/  LDG.E.U8 R16, desc[UR4][R4.64] ;  /* 0x0000000404107981 */ /* 0x000ea8000c1e1100 */
[----:B------:R-:W3:Y:S04]  /*0c00*/  LDG.E.U8 R18, desc[UR4][R4.64+0x1] ;  /* 0x0000010404127981 */ /* 0x000ee8000c1e1100 */
[----:B------:R-:W4:Y:S04]  /*0c10*/  LDG.E.U8 R20, desc[UR4][R4.64+0x2] ;  /* 0x0000020404147981 */ /* 0x000f28000c1e1100 */
[----:B------:R-:W4:Y:S01]  /*0c20*/  LDG.E.U8 R21, desc[UR4][R2.64+0x2] ;  /* 0x0000020402157981 */ /* 0x000f22000c1e1100 */
[----:B--2---:R-:W-:Y:S01]  /*0c30*/  IADD3 R16, PT, PT, R16, -R17, RZ ;  /* 0x8000001110107210 */ /* 0x004fe20007ffe0ff */
[----:B---3--:R-:W-:-:S04]  /*0c40*/  IMAD.IADD R18, R18, 0x1, -R19 ;  /* 0x0000000112127824 */ /* 0x008fc800078e0a13 */
[----:B------:R-:W-:-:S04]  /*0c50*/  IMAD R17, R16, R16, RZ ;  /* 0x0000001010117224 */ /* 0x000fc800078e02ff */
[----:B------:R-:W-:Y:S02]  /*0c60*/  IMAD R17, R18, R18, R17 ;  /* 0x0000001212117224 */ /* 0x000fe400078e0211 */
[----:B----4-:R-:W-:-:S04]  /*0c70*/  IMAD.IADD R20, R20, 0x1, -R21 ;  /* 0x0000000114147824 */ /* 0x010fc800078e0a15 */
[----:B------:R-:W-:-:S05]  /*0c80*/  IMAD R17, R20, R20, R17 ;  /* 0x0000001414117224 */ /* 0x000fca00078e0211 */
[----:B------:R-:W-:-:S05]  /*0c90*/  IADD3 R14, P0, PT, R17, R14, RZ ;  /* 0x0000000e110e7210 */ /* 0x000fca0007f1e0ff */
[----:B------:R-:W-:-:S08]  /*0ca0*/  IMAD.X R15, RZ, RZ, R15, P0 ;  /* 0x000000ffff0f7224 */ /* 0x000fd000000e060f */
.L_x_3:
[----:B------:R-:W1:Y:S01]  /*0cb0*/  LDC R17, c[0x0][0x39c] ;  /* 0x0000e700ff117b82 */ /* 0x000e620000000800 */
[----:B------:R-:W-:-:S04]  /*0cc0*/  IADD3 R12, PT, PT, R12, 0x1, RZ ;  /* 0x000000010c0c7810 */ /* 0x000fc80007ffe0ff */
[----:B-1----:R-:W-:-:S13]  /*0cd0*/  ISETP.NE.AND P0, PT, R12, R17, PT ;  /* 0x000000110c00720c */ /* 0x002fda0003f05270 */
[----:B------:R-:W-:Y:S05]  /*0ce0*/  @P0 BRA `(.L_x_5) ;  /* 0xfffffff400980947 */ /* 0x000fea000383ffff */
[----:B------:R1:W2:Y:S02]  /*0cf0*/  I2F.F64.U64 R4, R14 ;  /* 0x0000000e00047312 */ /* 0x0002a40000301800 */
.L_x_0:
[----:B------:R-:W-:Y:S01]  /*0d00*/  IMAD R6, R6, R17, RZ ;  /* 0x0000001106067224 */ /* 0x000fe200078e02ff */
[----:B--2---:R-:W-:Y:S01]  /*0d10*/  FSETP.GEU.AND P1, PT, |R5|, 6.5827683646048100446e-37, PT ;  /* 0x036000000500780b */ /* 0x004fe20003f2e200 */
[----:B------:R-:W-:Y:S01]  /*0d20*/  IMAD.MOV.U32 R2, RZ, RZ, 0x1 ;  /* 0x00000001ff027424 */ /* 0x000fe200078e00ff */
[----:B------:R-:W-:Y:S03]  /*0d30*/  BSSY.RECONVERGENT B0, `(.L_x_6) ;  /* 0x0000010000007945 */ /* 0x000fe60003800200 */
[----:B------:R-:W2:Y:S08]  /*0d40*/  I2F.F64 R6, R6 ;  /* 0x0000000600067312 */ /* 0x000eb00000201c00 */
[----:B--2---:R-:W2:Y:S02]  /*0d50*/  MUFU.RCP64H R3, R7 ;  /* 0x0000000700037308 */ /* 0x004ea40000001800 */
[----:B--2---:R-:W-:-:S08]  /*0d60*/  DFMA R8, -R6, R2, 1 ;  /* 0x3ff000000608742b */ /* 0x004fd00000000102 */
[----:B------:R-:W-:-:S08]  /*0d70*/  DFMA R8, R8, R8, R8 ;  /* 0x000000080808722b */ /* 0x000fd00000000008 */
[----:B------:R-:W-:-:S08]  /*0d80*/  DFMA R8, R2, R8, R2 ;  /* 0x000000080208722b */ /* 0x000fd00000000002 */
[----:B------:R-:W-:-:S08]  /*0d90*/  DFMA R2, -R6, R8, 1 ;  /* 0x3ff000000602742b */ /* 0x000fd00000000108 */
[----:B------:R-:W-:-:S08]  /*0da0*/  DFMA R2, R8, R2, R8 ;  /* 0x000000020802722b */ /* 0x000fd00000000008 */
[----:B------:R-:W-:-:S08]  /*0db0*/  DMUL R8, R2, R4 ;  /* 0x0000000402087228 */ /* 0x000fd00000000000 */
[----:B------:R-:W-:-:S08]  /*0dc0*/  DFMA R10, -R6, R8, R4 ;  /* 0x00000008060a722b */ /* 0x000fd00000000104 */
[----:B------:R-:W-:-:S10]  /*0dd0*/  DFMA R2, R2, R10, R8 ;  /* 0x0000000a0202722b */ /* 0x000fd40000000008 */
[----:B------:R-:W-:-:S05]  /*0de0*/  FFMA R8, RZ, R7, R3 ;  /* 0x00000007ff087223 */ /* 0x000fca0000000003 */
[----:B------:R-:W-:-:S13]  /*0df0*/  FSETP.GT.AND P0, PT, |R8|, 1.469367938527859385e-39, PT ;  /* 0x001000000800780b */ /* 0x000fda0003f04200 */
[----:B------:R-:W-:Y:S05]  /*0e00*/  @P0 BRA P1, `(.L_x_7) ;  /* 0x0000000000080947 */ /* 0x000fea0000800000 */
[----:B------:R-:W-:-:S07]  /*0e10*/  MOV R10, 0xe30 ;  /* 0x00000e30000a7802 */ /* 0x000fce0000000f00 */
[----:B01----:R-:W-:Y:S05]  /*0e20*/  CALL.REL.NOINC `($__internal_0_$__cuda_sm20_div_rn_f64_full) ;  /* 0x0000000000147944 */ /* 0x003fea0003c00000 */
.L_x_7:
[----:B0-----:R-:W-:Y:S05]  /*0e30*/  BSYNC.RECONVERGENT B0 ;  /* 0x0000000000007941 */ /* 0x001fea0003800200 */
.L_x_6:
[----:B------:R-:W0:Y:S02]  /*0e40*/  LDC.64 R4, c[0x0][0x3a0] ;  /* 0x0000e800ff047b82 */ /* 0x000e240000000a00 */
[----:B0-----:R-:W-:-:S05]  /*0e50*/  IMAD.WIDE R4, R0, 0x8, R4 ;  /* 0x0000000800047825 */ /* 0x001fca00078e0204 */
[----:B------:R-:W-:Y:S01]  /*0e60*/  STG.E.64 desc[UR4][R4.64], R2 ;  /* 0x0000000204007986 */ /* 0x000fe2000c101b04 */
[----:B------:R-:W-:Y:S05]  /*0e70*/  EXIT ;  /* 0x000000000000794d */ /* 0x000fea0003800000 */
        .weak           $__internal_0_$__cuda_sm20_div_rn_f64_full
        .type           $__internal_0_$__cuda_sm20_div_rn_f64_full,@function
        .size           $__internal_0_$__cuda_sm20_div_rn_f64_full,(.L_x_14 - $__internal_0_$__cuda_sm20_div_rn_f64_full)
$__internal_0_$__cuda_sm20_div_rn_f64_full:
[C---:B------:R-:W-:Y:S01]  /*0e80*/  FSETP.GEU.AND P0, PT, |R7|.reuse, 1.469367938527859385e-39, PT ;  /* 0x001000000700780b */ /* 0x040fe20003f0e200 */
[----:B------:R-:W-:Y:S01]  /*0e90*/  IMAD.MOV.U32 R16, RZ, RZ, 0x1 ;  /* 0x00000001ff107424 */ /* 0x000fe200078e00ff */
[----:B------:R-:W-:Y:S01]  /*0ea0*/  LOP3.LUT R2, R7, 0x800fffff, RZ, 0xc0, !PT ;  /* 0x800fffff07027812 */ /* 0x000fe200078ec0ff */
[----:B------:R-:W-:Y:S01]  /*0eb0*/  BSSY.RECONVERGENT B1, `(.L_x_8) ;  /* 0x0000055000017945 */ /* 0x000fe20003800200 */
[C---:B------:R-:W-:Y:S02]  /*0ec0*/  FSETP.GEU.AND P2, PT, |R5|.reuse, 1.469367938527859385e-39, PT ;  /* 0x001000000500780b */ /* 0x040fe40003f4e200 */
[----:B------:R-:W-:Y:S01]  /*0ed0*/  LOP3.LUT R3, R2, 0x3ff00000, RZ, 0xfc, !PT ;  /* 0x3ff0000002037812 */ /* 0x000fe200078efcff */
[----:B------:R-:W-:Y:S01]  /*0ee0*/  IMAD.MOV.U32 R2, RZ, RZ, R6 ;  /* 0x000000ffff027224 */ /* 0x000fe200078e0006 */
[----:B------:R-:W-:Y:S02]  /*0ef0*/  LOP3.LUT R11, R5, 0x7ff00000, RZ, 0xc0, !PT ;  /* 0x7ff00000050b7812 */ /* 0x000fe400078ec0ff */
[----:B------:R-:W-:-:S03]  /*0f00*/  LOP3.LUT R14, R7, 0x7ff00000, RZ, 0xc0, !PT ;  /* 0x7ff00000070e7812 */ /* 0x000fc600078ec0ff */
[----:B------:R-:W-:Y:S01]  /*0f10*/  @!P0 DMUL R2, R6, 8.98846567431157953865e+307 ;  /* 0x7fe0000006028828 */ /* 0x000fe20000000000 */
[----:B------:R-:W-:-:S03]  /*0f20*/  ISETP.GE.U32.AND P1, PT, R11, R14, PT ;  /* 0x0000000e0b00720c */ /* 0x000fc60003f26070 */
[----:B------:R-:W-:Y:S01]  /*0f30*/  @!P2 LOP3.LUT R12, R7, 0x7ff00000, RZ, 0xc0, !PT ;  /* 0x7ff00000070ca812 */ /* 0x000fe200078ec0ff */
[----:B------:R-:W-:Y:S01]  /*0f40*/  @!P2 IMAD.MOV.U32 R18, RZ, RZ, RZ ;  /* 0x000000ffff12a224 */ /* 0x000fe200078e00ff */
[----:B------:R-:W0:Y:S02]  /*0f50*/  MUFU.RCP64H R17, R3 ;  /* 0x0000000300117308 */ /* 0x000e240000001800 */
[----:B------:R-:W-:Y:S02]  /*0f60*/  @!P2 ISETP.GE.U32.AND P3, PT, R11, R12, PT ;  /* 0x0000000c0b00a20c */ /* 0x000fe40003f66070 */
[----:B------:R-:W-:-:S04]  /*0f70*/  MOV R12, 0x1ca00000 ;  /* 0x1ca00000000c7802 */ /* 0x000fc80000000f00 */
[----:B------:R-:W-:-:S04]  /*0f80*/  @!P2 SEL R13, R12, 0x63400000, !P3 ;  /* 0x634000000c0da807 */ /* 0x000fc80005800000 */
[----:B------:R-:W-:-:S04]  /*0f90*/  @!P2 LOP3.LUT R13, R13, 0x80000000, R5, 0xf8, !PT ;  /* 0x800000000d0da812 */ /* 0x000fc800078ef805 */
[----:B------:R-:W-:Y:S01]  /*0fa0*/  @!P2 LOP3.LUT R19, R13, 0x100000, RZ, 0xfc, !PT ;  /* 0x001000000d13a812 */ /* 0x000fe200078efcff */
[----:B0-----:R-:W-:-:S08]  /*0fb0*/  DFMA R8, R16, -R2, 1 ;  /* 0x3ff000001008742b */ /* 0x001fd00000000802 */
[----:B------:R-:W-:-:S08]  /*0fc0*/  DFMA R8, R8, R8, R8 ;  /* 0x000000080808722b */ /* 0x000fd00000000008 */
[----:B------:R-:W-:Y:S01]  /*0fd0*/  DFMA R16, R16, R8, R16 ;  /* 0x000000081010722b */ /* 0x000fe20000000010 */
[----:B------:R-:W-:Y:S01]  /*0fe0*/  SEL R9, R12, 0x63400000, !P1 ;  /* 0x634000000c097807 */ /* 0x000fe20004800000 */
[----:B------:R-:W-:-:S03]  /*0ff0*/  IMAD.MOV.U32 R8, RZ, RZ, R4 ;  /* 0x000000ffff087224 */ /* 0x000fc600078e0004 */
[----:B------:R-:W-:-:S03]  /*1000*/  LOP3.LUT R9, R9, 0x800fffff, R5, 0xf8, !PT ;  /* 0x800fffff09097812 */ /* 0x000fc600078ef805 */
[----:B------:R-:W-:-:S03]  /*1010*/  DFMA R20, R16, -R2, 1 ;  /* 0x3ff000001014742b */ /* 0x000fc60000000802 */
[----:B------:R-:W-:-:S05]  /*1020*/  @!P2 DFMA R8, R8, 2, -R18 ;  /* 0x400000000808a82b */ /* 0x000fca0000000812 */
[----:B------:R-:W-:Y:S01]  /*1030*/  DFMA R16, R16, R20, R16 ;  /* 0x000000141010722b */ /* 0x000fe20000000010 */
[----:B------:R-:W-:Y:S01]  /*1040*/  IMAD.MOV.U32 R21, RZ, RZ, R11 ;  /* 0x000000ffff157224 */ /* 0x000fe200078e000b */
[----:B------:R-:W-:Y:S02]  /*1050*/  MOV R20, R14 ;  /* 0x0000000e00147202 */ /* 0x000fe40000000f00 */
[----:B------:R-:W-:Y:S02]  /*1060*/  @!P0 LOP3.LUT R20, R3, 0x7ff00000, RZ, 0xc0, !PT ;  /* 0x7ff0000003148812 */ /* 0x000fe400078ec0ff */
[----:B------:R-:W-:Y:S02]  /*1070*/  @!P2 LOP3.LUT R21, R9, 0x7ff00000, RZ, 0xc0, !PT ;  /* 0x7ff000000915a812 */ /* 0x000fe400078ec0ff */
[----:B------:R-:W-:Y:S01]  /*1080*/  DMUL R18, R16, R8 ;  /* 0x0000000810127228 */ /* 0x000fe20000000000 */
[----:B------:R-:W-:Y:S02]  /*1090*/  VIADD R22, R20, 0xffffffff ;  /* 0xffffffff14167836 */ /* 0x000fe40000000000 */
[----:B------:R-:W-:-:S05]  /*10a0*/  VIADD R13, R21, 0xffffffff ;  /* 0xffffffff150d7836 */ /* 0x000fca0000000000 */
[----:B------:R-:W-:Y:S01]  /*10b0*/  DFMA R14, R18, -R2, R8 ;  /* 0x80000002120e722b */ /* 0x000fe20000000008 */
[----:B------:R-:W-:-:S04]  /*10c0*/  ISETP.GT.U32.AND P0, PT, R13, 0x7feffffe, PT ;  /* 0x7feffffe0d00780c */ /* 0x000fc80003f04070 */
[----:B------:R-:W-:-:S03]  /*10d0*/  ISETP.GT.U32.OR P0, PT, R22, 0x7feffffe, P0 ;  /* 0x7feffffe1600780c */ /* 0x000fc60000704470 */
[----:B------:R-:W-:-:S10]  /*10e0*/  DFMA R14, R16, R14, R18 ;  /* 0x0000000e100e722b */ /* 0x000fd40000000012 */
[----:B------:R-:W-:Y:S05]  /*10f0*/  @P0 BRA `(.L_x_9) ;  /* 0x00000000006c0947 */ /* 0x000fea0003800000 */
[----:B------:R-:W-:-:S04]  /*1100*/  LOP3.LUT R16, R7, 0x7ff00000, RZ, 0xc0, !PT ;  /* 0x7ff0000007107812 */ /* 0x000fc800078ec0ff */
[CC--:B------:R-:W-:Y:S02]  /*1110*/  VIADDMNMX R4, R11.reuse, -R16.reuse, 0xb9600000, !PT ;  /* 0xb96000000b047446 */ /* 0x0c0fe40007800910 */
[----:B------:R-:W-:Y:S02]  /*1120*/  ISETP.GE.U32.AND P0, PT, R11, R16, PT ;  /* 0x000000100b00720c */ /* 0x000fe40003f06070 */
[----:B------:R-:W-:Y:S02]  /*1130*/  VIMNMX R4, PT, PT, R4, 0x46a00000, PT ;  /* 0x46a0000004047848 */ /* 0x000fe40003fe0100 */
[----:B------:R-:W-:-:S05]  /*1140*/  SEL R11, R12, 0x63400000, !P0 ;  /* 0x634000000c0b7807 */ /* 0x000fca0004000000 */
[----:B------:R-:W-:Y:S02]  /*1150*/  IMAD.IADD R11, R4, 0x1, -R11 ;  /* 0x00000001040b7824 */ /* 0x000fe400078e0a0b */
[----:B------:R-:W-:-:S03]  /*1160*/  IMAD.MOV.U32 R4, RZ, RZ, RZ ;  /* 0x000000ffff047224 */ /* 0x000fc600078e00ff */
[----:B------:R-:W-:-:S06]  /*1170*/  IADD3 R5, PT, PT, R11, 0x7fe00000, RZ ;  /* 0x7fe000000b057810 */ /* 0x000fcc0007ffe0ff */
[----:B------:R-:W-:-:S10]  /*1180*/  DMUL R12, R14, R4 ;  /* 0x000000040e0c7228 */ /* 0x000fd40000000000 */
[----:B------:R-:W-:-:S13]  /*1190*/  FSETP.GTU.AND P0, PT, |R13|, 1.469367938527859385e-39, PT ;  /* 0x001000000d00780b */ /* 0x000fda0003f0c200 */
[----:B------:R-:W-:Y:S05]  /*11a0*/  @P0 BRA `(.L_x_10) ;  /* 0x0000000000940947 */ /* 0x000fea0003800000 */
[----:B------:R-:W-:Y:S01]  /*11b0*/  DFMA R2, R14, -R2, R8 ;  /* 0x800000020e02722b */ /* 0x000fe20000000008 */
[----:B------:R-:W-:-:S09]  /*11c0*/  IMAD.MOV.U32 R4, RZ, RZ, RZ ;  /* 0x000000ffff047224 */ /* 0x000fd200078e00ff */
[C---:B------:R-:W-:Y:S02]  /*11d0*/  FSETP.NEU.AND P0, PT, R3.reuse, RZ, PT ;  /* 0x000000ff0300720b */ /* 0x040fe40003f0d000 */
[----:B------:R-:W-:-:S04]  /*11e0*/  LOP3.LUT R7, R3, 0x80000000, R7, 0x48, !PT ;  /* 0x8000000003077812 */ /* 0x000fc800078e4807 */
[----:B------:R-:W-:-:S07]  /*11f0*/  LOP3.LUT R5, R7, R5, RZ, 0xfc, !PT ;  /* 0x0000000507057212 */ /* 0x000fce00078efcff */
[----:B------:R-:W-:Y:S05]  /*1200*/  @!P0 BRA `(.L_x_10) ;  /* 0x00000000007c8947 */ /* 0x000fea0003800000 */
[----:B------:R-:W-:Y:S01]  /*1210*/  IMAD.MOV R3, RZ, RZ, -R11 ;  /* 0x000000ffff037224 */ /* 0x000fe200078e0a0b */
[----:B------:R-:W-:Y:S01]  /*1220*/  MOV R2, RZ ;  /* 0x000000ff00027202 */ /* 0x000fe20000000f00 */
[----:B------:R-:W-:-:S05]  /*1230*/  DMUL.RP R4, R14, R4 ;  /* 0x000000040e047228 */ /* 0x000fca0000008000 */
[----:B------:R-:W-:-:S05]  /*1240*/  DFMA R2, R12, -R2, R14 ;  /* 0x800000020c02722b */ /* 0x000fca000000000e */
[----:B------:R-:W-:Y:S02]  /*1250*/  LOP3.LUT R7, R5, R7, RZ, 0x3c, !PT ;  /* 0x0000000705077212 */ /* 0x000fe400078e3cff */
[----:B------:R-:W-:-:S04]  /*1260*/  IADD3 R2, PT, PT, -R11, -0x43300000, RZ ;  /* 0xbcd000000b027810 */ /* 0x000fc80007ffe1ff */
[----:B------:R-:W-:-:S04]  /*1270*/  FSETP.NEU.AND P0, PT, |R3|, R2, PT ;  /* 0x000000020300720b */ /* 0x000fc80003f0d200 */
[----:B------:R-:W-:Y:S02]  /*1280*/  FSEL R12, R4, R12, !P0 ;  /* 0x0000000c040c7208 */ /* 0x000fe40004000000 */
[----:B------:R-:W-:Y:S01]  /*1290*/  FSEL R13, R7, R13, !P0 ;  /* 0x0000000d070d7208 */ /* 0x000fe20004000000 */
[----:B------:R-:W-:Y:S06]  /*12a0*/  BRA `(.L_x_10) ;  /* 0x0000000000547947 */ /* 0x000fec0003800000 */
.L_x_9:
[----:B------:R-:W-:-:S14]  /*12b0*/  DSETP.NAN.AND P0, PT, R4, R4, PT ;  /* 0x000000040400722a */ /* 0x000fdc0003f08000 */
[----:B------:R-:W-:Y:S05]  /*12c0*/  @P0 BRA `(.L_x_11) ;  /* 0x0000000000440947 */ /* 0x000fea0003800000 */
[----:B------:R-:W-:-:S14]  /*12d0*/  DSETP.NAN.AND P0, PT, R6, R6, PT ;  /* 0x000000060600722a */ /* 0x000fdc0003f08000 */
[----:B------:R-:W-:Y:S05]  /*12e0*/  @P0 BRA `(.L_x_12) ;  /* 0x0000000000300947 */ /* 0x000fea0003800000 */
[----:B------:R-:W-:Y:S01]  /*12f0*/  ISETP.NE.AND P0, PT, R21, R20, PT ;  /* 0x000000141500720c */ /* 0x000fe20003f05270 */
[----:B------:R-:W-:Y:S02]  /*1300*/  IMAD.MOV.U32 R12, RZ, RZ, 0x0 ;  /* 0x00000000ff0c7424 */ /* 0x000fe400078e00ff */
[----:B------:R-:W-:-:S10]  /*1310*/  IMAD.MOV.U32 R13, RZ, RZ, -0x80000 ;  /* 0xfff80000ff0d7424 */ /* 0x000fd400078e00ff */
[----:B------:R-:W-:Y:S05]  /*1320*/  @!P0 BRA `(.L_x_10) ;  /* 0x0000000000348947 */ /* 0x000fea0003800000 */
[----:B------:R-:W-:Y:S02]  /*1330*/  ISETP.NE.AND P0, PT, R21, 0x7ff00000, PT ;  /* 0x7ff000001500780c */ /* 0x000fe40003f05270 */
[----:B------:R-:W-:Y:S02]  /*1340*/  LOP3.LUT R13, R5, 0x80000000, R7, 0x48, !PT ;  /* 0x80000000050d7812 */ /* 0x000fe400078e4807 */
[----:B------:R-:W-:-:S13]  /*1350*/  ISETP.EQ.OR P0, PT, R20, RZ, !P0 ;  /* 0x000000ff1400720c */ /* 0x000fda0004702670 */
[----:B------:R-:W-:Y:S01]  /*1360*/  @P0 LOP3.LUT R2, R13, 0x7ff00000, RZ, 0xfc, !PT ;  /* 0x7ff000000d020812 */ /* 0x000fe200078efcff */
[----:B------:R-:W-:Y:S01]  /*1370*/  @!P0 IMAD.MOV.U32 R12, RZ, RZ, RZ ;  /* 0x000000ffff0c8224 */ /* 0x000fe200078e00ff */
[----:B------:R-:W-:-:S03]  /*1380*/  @P0 MOV R12, RZ ;  /* 0x000000ff000c0202 */ /* 0x000fc60000000f00 */
[----:B------:R-:W-:Y:S01]  /*1390*/  @P0 IMAD.MOV.U32 R13, RZ, RZ, R2 ;  /* 0x000000ffff0d0224 */ /* 0x000fe200078e0002 */
[----:B------:R-:W-:Y:S06]  /*13a0*/  BRA `(.L_x_10) ;  /* 0x0000000000147947 */ /* 0x000fec0003800000 */
.L_x_12:
[----:B------:R-:W-:Y:S01]  /*13b0*/  LOP3.LUT R13, R7, 0x80000, RZ, 0xfc, !PT ;  /* 0x00080000070d7812 */ /* 0x000fe200078efcff */
[----:B------:R-:W-:Y:S01]  /*13c0*/  IMAD.MOV.U32 R12, RZ, RZ, R6 ;  /* 0x000000ffff0c7224 */ /* 0x000fe200078e0006 */
[----:B------:R-:W-:Y:S06]  /*13d0*/  BRA `(.L_x_10) ;  /* 0x0000000000087947 */ /* 0x000fec0003800000 */
.L_x_11:
[----:B------:R-:W-:Y:S01]  /*13e0*/  LOP3.LUT R13, R5, 0x80000, RZ, 0xfc, !PT ;  /* 0x00080000050d7812 */ /* 0x000fe200078efcff */
[----:B------:R-:W-:-:S07]  /*13f0*/  IMAD.MOV.U32 R12, RZ, RZ, R4 ;  /* 0x000000ffff0c7224 */ /* 0x000fce00078e0004 */
.L_x_10:
[----:B------:R-:W-:Y:S05]  /*1400*/  BSYNC.RECONVERGENT B1 ;  /* 0x0000000000017941 */ /* 0x000fea0003800200 */
.L_x_8:
[----:B------:R-:W-:Y:S01]  /*1410*/  IMAD.MOV.U32 R11, RZ, RZ, 0x0 ;  /* 0x00000000ff0b7424 */ /* 0x000fe200078e00ff */
[----:B------:R-:W-:Y:S01]  /*1420*/  MOV R2, R12 ;  /* 0x0000000c00027202 */ /* 0x000fe20000000f00 */
[----:B------:R-:W-:Y:S02]  /*1430*/  IMAD.MOV.U32 R3, RZ, RZ, R13 ;  /* 0x000000ffff037224 */ /* 0x000fe400078e000d */
[----:B------:R-:W-:Y:S05]  /*1440*/  RET.REL.NODEC R10 `(ssd_kernel) ;  /* 0xffffffe80aec7950 */ /* 0x000fea0003c3ffff */
.L_x_13:
[----:B------:R-:W-:-:S00]  /*1450*/  BRA `(.L_x_13) ;  /* 0xfffffffc00fc7947 */ /* 0x000fc0000383ffff */
[----:B------:R-:W-:-:S00]  /*1460*/  NOP ;  /* 0x0000000000007918 */ /* 0x000fc00000000000 */
        /* <DEDUP_REMOVED lines=9> */
.L_x_14:


//--------------------- .nv.shared.reserved.0     --------------------------
	.section	.nv.shared.reserved.0,"aw",@nobits
	.weak		__nv_reservedSMEM_offset_0_alias
	.size		__nv_reservedSMEM_offset_0_alias, 0, 64
	.other		__nv_reservedSMEM_offset_0_alias,@"STO_CUDA_RESERVED_SHARED STV_DEFAULT"
__nv_reservedSMEM_offset_0_alias:
	.zero		0
	.zero		64


//--------------------- .nv.constant0.ssd_kernel  --------------------------
	.section	.nv.constant0.ssd_kernel,"a",@progbits
	.sectionflags	@""
	.align	4
.nv.constant0.ssd_kernel:
	.zero		936


//--------------------- SYMBOLS --------------------------

	.type		.nv.reservedSmem.offset0,@object
	.size		.nv.reservedSmem.offset0,0x4
